//
// Generated by NVIDIA NVVM Compiler
//
// Compiler Build ID: CL-36424714
// Cuda compilation tools, release 13.0, V13.0.88
// Based on NVVM 20.0.0
//

.version 9.0
.target sm_100
.address_size 64

	// .globl	_Z7AddIntsPiS_i

.visible .entry _Z7AddIntsPiS_i(
	.param .u64 .ptr .align 1 _Z7AddIntsPiS_i_param_0,
	.param .u64 .ptr .align 1 _Z7AddIntsPiS_i_param_1,
	.param .u32 _Z7AddIntsPiS_i_param_2
)
{
	.reg .pred 	%p<2>;
	.reg .b32 	%r<9>;
	.reg .b64 	%rd<8>;

	ld.param.u64 	%rd1, [_Z7AddIntsPiS_i_param_0];
	ld.param.u64 	%rd2, [_Z7AddIntsPiS_i_param_1];
	ld.param.u32 	%r2, [_Z7AddIntsPiS_i_param_2];
	mov.u32 	%r3, %ctaid.x;
	mov.u32 	%r4, %ntid.x;
	mov.u32 	%r5, %tid.x;
	mad.lo.s32 	%r1, %r3, %r4, %r5;
	setp.ge.s32 	%p1, %r1, %r2;
	@%p1 bra 	$L__BB0_2;
	cvta.to.global.u64 	%rd3, %rd2;
	cvta.to.global.u64 	%rd4, %rd1;
	mul.wide.s32 	%rd5, %r1, 4;
	add.s64 	%rd6, %rd3, %rd5;
	ld.global.u32 	%r6, [%rd6];
	add.s64 	%rd7, %rd4, %rd5;
	ld.global.u32 	%r7, [%rd7];
	add.s32 	%r8, %r7, %r6;
	st.global.u32 	[%rd7], %r8;
$L__BB0_2:
	ret;

}


// ===== COMPILED SASS (sm_100) =====

	.target	sm_100

	.elftype	@"ET_EXEC"


//--------------------- .note.nv.tkinfo           --------------------------
	.section	.note.nv.tkinfo,"",@"SHT_NOTE"
	.sectionflags	@"SHF_NOTE_NV_TKINFO"
	.tkinfo
        /*0018*/ 	.word	0x00000002
        /*0030*/ 	.string	""
        /*0030*/ 	.string	"ptxas"
        /*0030*/ 	.string	"Cuda compilation tools, release 13.0, V13.0.88"
        /*0030*/ 	.string	"Build cuda_13.0.r13.0/compiler.36424714_0"
        /*0030*/ 	.string	"-arch sm_100 -m 64 "



//--------------------- .note.nv.cuinfo           --------------------------
	.section	.note.nv.cuinfo,"",@"SHT_NOTE"
	.sectionflags	@"SHF_NOTE_NV_CUINFO"
        /*0018*/ 	.short	0x0002
        /*001a*/ 	.short	0x0064
        /*001c*/ 	.short	0x0082
	.zero		2


//--------------------- .nv.info                  --------------------------
	.section	.nv.info,"",@"SHT_CUDA_INFO"
	.align	4


	//----- nvinfo : EIATTR_REGCOUNT
	.align		4
        /*0000*/ 	.byte	0x04, 0x2f
        /*0002*/ 	.short	(.L_1 - .L_0)
	.align		4
.L_0:
        /*0004*/ 	.word	index@(_Z7AddIntsPiS_i)
        /*0008*/ 	.word	0x0000000a


	//----- nvinfo : EIATTR_FRAME_SIZE
	.align		4
.L_1:
        /*000c*/ 	.byte	0x04, 0x11
        /*000e*/ 	.short	(.L_3 - .L_2)
	.align		4
.L_2:
        /*0010*/ 	.word	index@(_Z7AddIntsPiS_i)
        /*0014*/ 	.word	0x00000000


	//----- nvinfo : EIATTR_MIN_STACK_SIZE
	.align		4
.L_3:
        /*0018*/ 	.byte	0x04, 0x12
        /*001a*/ 	.short	(.L_5 - .L_4)
	.align		4
.L_4:
        /*001c*/ 	.word	index@(_Z7AddIntsPiS_i)
        /*0020*/ 	.word	0x00000000
.L_5:


//--------------------- .nv.compat                --------------------------
	.section	.nv.compat,"",@"SHT_CUDA_COMPAT_INFO"
	.align	4
        /*0000*/ 	.byte	0x02, 0x09, 0x00, 0x00, 0x02, 0x02, 0x01, 0x00, 0x02, 0x05, 0x05, 0x00, 0x03, 0x07, 0x01, 0x01
        /*0010*/ 	.byte	0x02, 0x03, 0x00, 0x00, 0x02, 0x06, 0x01, 0x00, 0x04, 0x0b, 0x08, 0x00, 0x09, 0x00, 0x00, 0x00
        /*0020*/ 	.byte	0x00, 0x00, 0x00, 0x00


//--------------------- .nv.info._Z7AddIntsPiS_i  --------------------------
	.section	.nv.info._Z7AddIntsPiS_i,"",@"SHT_CUDA_INFO"
	.sectionflags	@""
	.align	4


	//----- nvinfo : EIATTR_CUDA_API_VERSION
	.align		4
        /*0000*/ 	.byte	0x04, 0x37
        /*0002*/ 	.short	(.L_7 - .L_6)
.L_6:
        /*0004*/ 	.word	0x00000082


	//----- nvinfo : EIATTR_KPARAM_INFO
	.align		4
.L_7:
        /*0008*/ 	.byte	0x04, 0x17
        /*000a*/ 	.short	(.L_9 - .L_8)
.L_8:
        /*000c*/ 	.word	0x00000000
        /*0010*/ 	.short	0x0002
        /*0012*/ 	.short	0x0010
        /*0014*/ 	.byte	0x00, 0xf0, 0x11, 0x00


	//----- nvinfo : EIATTR_KPARAM_INFO
	.align		4
.L_9:
        /*0018*/ 	.byte	0x04, 0x17
        /*001a*/ 	.short	(.L_11 - .L_10)
.L_10:
        /*001c*/ 	.word	0x00000000
        /*0020*/ 	.short	0x0001
        /*0022*/ 	.short	0x0008
        /*0024*/ 	.byte	0x00, 0xf5, 0x21, 0x00


	//----- nvinfo : EIATTR_KPARAM_INFO
	.align		4
.L_11:
        /*0028*/ 	.byte	0x04, 0x17
        /*002a*/ 	.short	(.L_13 - .L_12)
.L_12:
        /*002c*/ 	.word	0x00000000
        /*0030*/ 	.short	0x0000
        /*0032*/ 	.short	0x0000
        /*0034*/ 	.byte	0x00, 0xf5, 0x21, 0x00


	//----- nvinfo : EIATTR_SPARSE_MMA_MASK
	.align		4
.L_13:
        /*0038*/ 	.byte	0x03, 0x50
        /*003a*/ 	.short	0x0000


	//----- nvinfo : EIATTR_MAXREG_COUNT
	.align		4
        /*003c*/ 	.byte	0x03, 0x1b
        /*003e*/ 	.short	0x00ff


	//----- nvinfo : EIATTR_MERCURY_ISA_VERSION
	.align		4
        /*0040*/ 	.byte	0x03, 0x5f
        /*0042*/ 	.short	0x0101


	//----- nvinfo : EIATTR_VRC_CTA_INIT_COUNT
	.align		4
        /*0044*/ 	.byte	0x02, 0x4a
	.zero		1
	.zero		1


	//----- nvinfo : EIATTR_EXIT_INSTR_OFFSETS
	.align		4
        /*0048*/ 	.byte	0x04, 0x1c
        /*004a*/ 	.short	(.L_15 - .L_14)


	//   ....[0]....
.L_14:
        /*004c*/ 	.word	0x00000070


	//   ....[1]....
        /*0050*/ 	.word	0x00000110


	//----- nvinfo : EIATTR_CBANK_PARAM_SIZE
	.align		4
.L_15:
        /*0054*/ 	.byte	0x03, 0x19
        /*0056*/ 	.short	0x0014


	//----- nvinfo : EIATTR_PARAM_CBANK
	.align		4
        /*0058*/ 	.byte	0x04, 0x0a
        /*005a*/ 	.short	(.L_17 - .L_16)
	.align		4
.L_16:
        /*005c*/ 	.word	index@(.nv.constant0._Z7AddIntsPiS_i)
        /*0060*/ 	.short	0x0380
        /*0062*/ 	.short	0x0014


	//----- nvinfo : EIATTR_SW_WAR
	.align		4
.L_17:
        /*0064*/ 	.byte	0x04, 0x36
        /*0066*/ 	.short	(.L_19 - .L_18)
.L_18:
        /*0068*/ 	.word	0x00000008
.L_19:


//--------------------- .nv.callgraph             --------------------------
	.section	.nv.callgraph,"",@"SHT_CUDA_CALLGRAPH"
	.align	4
	.sectionentsize	8
	.align		4
        /*0000*/ 	.word	0x00000000
	.align		4
        /*0004*/ 	.word	0xffffffff
	.align		4
        /*0008*/ 	.word	0x00000000
	.align		4
        /*000c*/ 	.word	0xfffffffe
	.align		4
        /*0010*/ 	.word	0x00000000
	.align		4
        /*0014*/ 	.word	0xfffffffd
	.align		4
        /*0018*/ 	.word	0x00000000
	.align		4
        /*001c*/ 	.word	0xfffffffc


//--------------------- .text._Z7AddIntsPiS_i     --------------------------
	.section	.text._Z7AddIntsPiS_i,"ax",@progbits
	.align	128
        .global         _Z7AddIntsPiS_i
        .type           _Z7AddIntsPiS_i,@function
        .size           _Z7AddIntsPiS_i,(.L_x_1 - _Z7AddIntsPiS_i)
        .other          _Z7AddIntsPiS_i,@"STO_CUDA_ENTRY STV_DEFAULT"
_Z7AddIntsPiS_i:
.text._Z7AddIntsPiS_i:
[----:B------:R-:W-:Y:S01]  /*0000*/  LDC R1, c[0x0][0x37c] ;  /* 0x0000df00ff017b82 */ /* 0x000fe20000000800 */
[----:B------:R-:W0:Y:S07]  /*0010*/  S2R R0, SR_TID.X ;  /* 0x0000000000007919 */ /* 0x000e2e0000002100 */
[----:B------:R-:W0:Y:S01]  /*0020*/  S2UR UR4, SR_CTAID.X ;  /* 0x00000000000479c3 */ /* 0x000e220000002500 */
[----:B------:R-:W1:Y:S07]  /*0030*/  LDCU UR5, c[0x0][0x390] ;  /* 0x00007200ff0577ac */ /* 0x000e6e0008000800 */
[----:B------:R-:W0:Y:S02]  /*0040*/  LDC R7, c[0x0][0x360] ;  /* 0x0000d800ff077b82 */ /* 0x000e240000000800 */
[----:B0-----:R-:W-:-:S05]  /*0050*/  IMAD R7, R7, UR4, R0 ;  /* 0x0000000407077c24 */ /* 0x001fca000f8e0200 */
[----:B-1----:R-:W-:-:S13]  /*0060*/  ISETP.GE.AND P0, PT, R7, UR5, PT ;  /* 0x0000000507007c0c */ /* 0x002fda000bf06270 */
[----:B------:R-:W-:Y:S05]  /*0070*/  @P0 EXIT ;  /* 0x000000000000094d */ /* 0x000fea0003800000 */
[----:B------:R-:W0:Y:S01]  /*0080*/  LDC.64 R2, c[0x0][0x388] ;  /* 0x0000e200ff027b82 */ /* 0x000e220000000a00 */
[----:B------:R-:W1:Y:S07]  /*0090*/  LDCU.64 UR4, c[0x0][0x358] ;  /* 0x00006b00ff0477ac */ /* 0x000e6e0008000a00 */
[----:B------:R-:W2:Y:S01]  /*00a0*/  LDC.64 R4, c[0x0][0x380] ;  /* 0x0000e000ff047b82 */ /* 0x000ea20000000a00 */
[----:B0-----:R-:W-:-:S06]  /*00b0*/  IMAD.WIDE R2, R7, 0x4, R2 ;  /* 0x0000000407027825 */ /* 0x001fcc00078e0202 */
[----:B-1----:R-:W3:Y:S01]  /*00c0*/  LDG.E R2, desc[UR4][R2.64] ;  /* 0x0000000402027981 */ /* 0x002ee2000c1e1900 */
[----:B--2---:R-:W-:-:S05]  /*00d0*/  IMAD.WIDE R4, R7, 0x4, R4 ;  /* 0x0000000407047825 */ /* 0x004fca00078e0204 */
[----:B------:R-:W3:Y:S02]  /*00e0*/  LDG.E R7, desc[UR4][R4.64] ;  /* 0x0000000404077981 */ /* 0x000ee4000c1e1900 */
[----:B---3--:R-:W-:-:S05]  /*00f0*/  IADD3 R7, PT, PT, R2, R7, RZ ;  /* 0x0000000702077210 */ /* 0x008fca0007ffe0ff */
[----:B------:R-:W-:Y:S01]  /*0100*/  STG.E desc[UR4][R4.64], R7 ;  /* 0x0000000704007986 */ /* 0x000fe2000c101904 */
[----:B------:R-:W-:Y:S05]  /*0110*/  EXIT ;  /* 0x000000000000794d */ /* 0x000fea0003800000 */
.L_x_0:
[----:B------:R-:W-:-:S00]  /*0120*/  BRA `(.L_x_0) ;  /* 0xfffffffc00fc7947 */ /* 0x000fc0000383ffff */
[----:B------:R-:W-:-:S00]  /*0130*/  NOP ;  /* 0x0000000000007918 */ /* 0x000fc00000000000 */
        /* <DEDUP_REMOVED lines=12> */
.L_x_1:


//--------------------- .nv.shared.reserved.0     --------------------------
	.section	.nv.shared.reserved.0,"aw",@nobits
	.weak		__nv_reservedSMEM_offset_0_alias
	.size		__nv_reservedSMEM_offset_0_alias, 0, 64
	.other		__nv_reservedSMEM_offset_0_alias,@"STO_CUDA_RESERVED_SHARED STV_DEFAULT"
__nv_reservedSMEM_offset_0_alias:
	.zero		0
	.zero		64


//--------------------- .nv.constant0._Z7AddIntsPiS_i --------------------------
	.section	.nv.constant0._Z7AddIntsPiS_i,"a",@progbits
	.sectionflags	@""
	.align	4
.nv.constant0._Z7AddIntsPiS_i:
	.zero		916


//--------------------- SYMBOLS --------------------------

	.type		.nv.reservedSmem.offset0,@object
	.size		.nv.reservedSmem.offset0,0x4
